//
// Generated by NVIDIA NVVM Compiler
//
// Compiler Build ID: CL-36424714
// Cuda compilation tools, release 13.0, V13.0.88
// Based on NVVM 20.0.0
//

.version 9.0
.target sm_100
.address_size 64

	// .globl	_Z20misaligned_read_testPfS_S_ii

.visible .entry _Z20misaligned_read_testPfS_S_ii(
	.param .u64 .ptr .align 1 _Z20misaligned_read_testPfS_S_ii_param_0,
	.param .u64 .ptr .align 1 _Z20misaligned_read_testPfS_S_ii_param_1,
	.param .u64 .ptr .align 1 _Z20misaligned_read_testPfS_S_ii_param_2,
	.param .u32 _Z20misaligned_read_testPfS_S_ii_param_3,
	.param .u32 _Z20misaligned_read_testPfS_S_ii_param_4
)
{
	.reg .pred 	%p<2>;
	.reg .b32 	%r<8>;
	.reg .b32 	%f<4>;
	.reg .b64 	%rd<12>;

	ld.param.u64 	%rd1, [_Z20misaligned_read_testPfS_S_ii_param_0];
	ld.param.u64 	%rd2, [_Z20misaligned_read_testPfS_S_ii_param_1];
	ld.param.u64 	%rd3, [_Z20misaligned_read_testPfS_S_ii_param_2];
	ld.param.u32 	%r3, [_Z20misaligned_read_testPfS_S_ii_param_3];
	ld.param.u32 	%r4, [_Z20misaligned_read_testPfS_S_ii_param_4];
	mov.u32 	%r5, %ctaid.x;
	mov.u32 	%r6, %ntid.x;
	mov.u32 	%r7, %tid.x;
	mad.lo.s32 	%r1, %r5, %r6, %r7;
	add.s32 	%r2, %r4, %r1;
	setp.ge.s32 	%p1, %r2, %r3;
	@%p1 bra 	$L__BB0_2;
	cvta.to.global.u64 	%rd4, %rd1;
	cvta.to.global.u64 	%rd5, %rd2;
	cvta.to.global.u64 	%rd6, %rd3;
	mul.wide.s32 	%rd7, %r2, 4;
	add.s64 	%rd8, %rd4, %rd7;
	ld.global.f32 	%f1, [%rd8];
	add.s64 	%rd9, %rd5, %rd7;
	ld.global.f32 	%f2, [%rd9];
	add.f32 	%f3, %f1, %f2;
	mul.wide.s32 	%rd10, %r1, 4;
	add.s64 	%rd11, %rd6, %rd10;
	st.global.f32 	[%rd11], %f3;
$L__BB0_2:
	ret;

}


// ===== COMPILED SASS (sm_100) =====

	.target	sm_100

	.elftype	@"ET_EXEC"


//--------------------- .note.nv.tkinfo           --------------------------
	.section	.note.nv.tkinfo,"",@"SHT_NOTE"
	.sectionflags	@"SHF_NOTE_NV_TKINFO"
	.tkinfo
        /*0018*/ 	.word	0x00000002
        /*0030*/ 	.string	""
        /*0030*/ 	.string	"ptxas"
        /*0030*/ 	.string	"Cuda compilation tools, release 13.0, V13.0.88"
        /*0030*/ 	.string	"Build cuda_13.0.r13.0/compiler.36424714_0"
        /*0030*/ 	.string	"-arch sm_100 -m 64 "



//--------------------- .note.nv.cuinfo           --------------------------
	.section	.note.nv.cuinfo,"",@"SHT_NOTE"
	.sectionflags	@"SHF_NOTE_NV_CUINFO"
        /*0018*/ 	.short	0x0002
        /*001a*/ 	.short	0x0064
        /*001c*/ 	.short	0x0082
	.zero		2


//--------------------- .nv.info                  --------------------------
	.section	.nv.info,"",@"SHT_CUDA_INFO"
	.align	4


	//----- nvinfo : EIATTR_REGCOUNT
	.align		4
        /*0000*/ 	.byte	0x04, 0x2f
        /*0002*/ 	.short	(.L_1 - .L_0)
	.align		4
.L_0:
        /*0004*/ 	.word	index@(_Z20misaligned_read_testPfS_S_ii)
        /*0008*/ 	.word	0x0000000c


	//----- nvinfo : EIATTR_FRAME_SIZE
	.align		4
.L_1:
        /*000c*/ 	.byte	0x04, 0x11
        /*000e*/ 	.short	(.L_3 - .L_2)
	.align		4
.L_2:
        /*0010*/ 	.word	index@(_Z20misaligned_read_testPfS_S_ii)
        /*0014*/ 	.word	0x00000000


	//----- nvinfo : EIATTR_MIN_STACK_SIZE
	.align		4
.L_3:
        /*0018*/ 	.byte	0x04, 0x12
        /*001a*/ 	.short	(.L_5 - .L_4)
	.align		4
.L_4:
        /*001c*/ 	.word	index@(_Z20misaligned_read_testPfS_S_ii)
        /*0020*/ 	.word	0x00000000
.L_5:


//--------------------- .nv.compat                --------------------------
	.section	.nv.compat,"",@"SHT_CUDA_COMPAT_INFO"
	.align	4
        /*0000*/ 	.byte	0x02, 0x09, 0x00, 0x00, 0x02, 0x02, 0x01, 0x00, 0x02, 0x05, 0x05, 0x00, 0x03, 0x07, 0x01, 0x01
        /*0010*/ 	.byte	0x02, 0x03, 0x00, 0x00, 0x02, 0x06, 0x01, 0x00, 0x04, 0x0b, 0x08, 0x00, 0x09, 0x00, 0x00, 0x00
        /*0020*/ 	.byte	0x00, 0x00, 0x00, 0x00


//--------------------- .nv.info._Z20misaligned_read_testPfS_S_ii --------------------------
	.section	.nv.info._Z20misaligned_read_testPfS_S_ii,"",@"SHT_CUDA_INFO"
	.sectionflags	@""
	.align	4


	//----- nvinfo : EIATTR_CUDA_API_VERSION
	.align		4
        /*0000*/ 	.byte	0x04, 0x37
        /*0002*/ 	.short	(.L_7 - .L_6)
.L_6:
        /*0004*/ 	.word	0x00000082


	//----- nvinfo : EIATTR_KPARAM_INFO
	.align		4
.L_7:
        /*0008*/ 	.byte	0x04, 0x17
        /*000a*/ 	.short	(.L_9 - .L_8)
.L_8:
        /*000c*/ 	.word	0x00000000
        /*0010*/ 	.short	0x0004
        /*0012*/ 	.short	0x001c
        /*0014*/ 	.byte	0x00, 0xf0, 0x11, 0x00


	//----- nvinfo : EIATTR_KPARAM_INFO
	.align		4
.L_9:
        /*0018*/ 	.byte	0x04, 0x17
        /*001a*/ 	.short	(.L_11 - .L_10)
.L_10:
        /*001c*/ 	.word	0x00000000
        /*0020*/ 	.short	0x0003
        /*0022*/ 	.short	0x0018
        /*0024*/ 	.byte	0x00, 0xf0, 0x11, 0x00


	//----- nvinfo : EIATTR_KPARAM_INFO
	.align		4
.L_11:
        /*0028*/ 	.byte	0x04, 0x17
        /*002a*/ 	.short	(.L_13 - .L_12)
.L_12:
        /*002c*/ 	.word	0x00000000
        /*0030*/ 	.short	0x0002
        /*0032*/ 	.short	0x0010
        /*0034*/ 	.byte	0x00, 0xf5, 0x21, 0x00


	//----- nvinfo : EIATTR_KPARAM_INFO
	.align		4
.L_13:
        /*0038*/ 	.byte	0x04, 0x17
        /*003a*/ 	.short	(.L_15 - .L_14)
.L_14:
        /*003c*/ 	.word	0x00000000
        /*0040*/ 	.short	0x0001
        /*0042*/ 	.short	0x0008
        /*0044*/ 	.byte	0x00, 0xf5, 0x21, 0x00


	//----- nvinfo : EIATTR_KPARAM_INFO
	.align		4
.L_15:
        /*0048*/ 	.byte	0x04, 0x17
        /*004a*/ 	.short	(.L_17 - .L_16)
.L_16:
        /*004c*/ 	.word	0x00000000
        /*0050*/ 	.short	0x0000
        /*0052*/ 	.short	0x0000
        /*0054*/ 	.byte	0x00, 0xf5, 0x21, 0x00


	//----- nvinfo : EIATTR_SPARSE_MMA_MASK
	.align		4
.L_17:
        /*0058*/ 	.byte	0x03, 0x50
        /*005a*/ 	.short	0x0000


	//----- nvinfo : EIATTR_MAXREG_COUNT
	.align		4
        /*005c*/ 	.byte	0x03, 0x1b
        /*005e*/ 	.short	0x00ff


	//----- nvinfo : EIATTR_MERCURY_ISA_VERSION
	.align		4
        /*0060*/ 	.byte	0x03, 0x5f
        /*0062*/ 	.short	0x0101


	//----- nvinfo : EIATTR_VRC_CTA_INIT_COUNT
	.align		4
        /*0064*/ 	.byte	0x02, 0x4a
	.zero		1
	.zero		1


	//----- nvinfo : EIATTR_EXIT_INSTR_OFFSETS
	.align		4
        /*0068*/ 	.byte	0x04, 0x1c
        /*006a*/ 	.short	(.L_19 - .L_18)


	//   ....[0]....
.L_18:
        /*006c*/ 	.word	0x00000080


	//   ....[1]....
        /*0070*/ 	.word	0x00000140


	//----- nvinfo : EIATTR_CBANK_PARAM_SIZE
	.align		4
.L_19:
        /*0074*/ 	.byte	0x03, 0x19
        /*0076*/ 	.short	0x0020


	//----- nvinfo : EIATTR_PARAM_CBANK
	.align		4
        /*0078*/ 	.byte	0x04, 0x0a
        /*007a*/ 	.short	(.L_21 - .L_20)
	.align		4
.L_20:
        /*007c*/ 	.word	index@(.nv.constant0._Z20misaligned_read_testPfS_S_ii)
        /*0080*/ 	.short	0x0380
        /*0082*/ 	.short	0x0020


	//----- nvinfo : EIATTR_SW_WAR
	.align		4
.L_21:
        /*0084*/ 	.byte	0x04, 0x36
        /*0086*/ 	.short	(.L_23 - .L_22)
.L_22:
        /*0088*/ 	.word	0x00000008
.L_23:


//--------------------- .nv.callgraph             --------------------------
	.section	.nv.callgraph,"",@"SHT_CUDA_CALLGRAPH"
	.align	4
	.sectionentsize	8
	.align		4
        /*0000*/ 	.word	0x00000000
	.align		4
        /*0004*/ 	.word	0xffffffff
	.align		4
        /*0008*/ 	.word	0x00000000
	.align		4
        /*000c*/ 	.word	0xfffffffe
	.align		4
        /*0010*/ 	.word	0x00000000
	.align		4
        /*0014*/ 	.word	0xfffffffd
	.align		4
        /*0018*/ 	.word	0x00000000
	.align		4
        /*001c*/ 	.word	0xfffffffc


//--------------------- .text._Z20misaligned_read_testPfS_S_ii --------------------------
	.section	.text._Z20misaligned_read_testPfS_S_ii,"ax",@progbits
	.align	128
        .global         _Z20misaligned_read_testPfS_S_ii
        .type           _Z20misaligned_read_testPfS_S_ii,@function
        .size           _Z20misaligned_read_testPfS_S_ii,(.L_x_1 - _Z20misaligned_read_testPfS_S_ii)
        .other          _Z20misaligned_read_testPfS_S_ii,@"STO_CUDA_ENTRY STV_DEFAULT"
_Z20misaligned_read_testPfS_S_ii:
.text._Z20misaligned_read_testPfS_S_ii:
[----:B------:R-:W-:Y:S01]  /*0000*/  LDC R1, c[0x0][0x37c] ;  /* 0x0000df00ff017b82 */ /* 0x000fe20000000800 */
[----:B------:R-:W0:Y:S07]  /*0010*/  S2R R0, SR_TID.X ;  /* 0x0000000000007919 */ /* 0x000e2e0000002100 */
[----:B------:R-:W0:Y:S01]  /*0020*/  S2UR UR4, SR_CTAID.X ;  /* 0x00000000000479c3 */ /* 0x000e220000002500 */
[----:B------:R-:W1:Y:S07]  /*0030*/  LDCU.64 UR6, c[0x0][0x398] ;  /* 0x00007300ff0677ac */ /* 0x000e6e0008000a00 */
[----:B------:R-:W0:Y:S02]  /*0040*/  LDC R9, c[0x0][0x360] ;  /* 0x0000d800ff097b82 */ /* 0x000e240000000800 */
[----:B0-----:R-:W-:-:S05]  /*0050*/  IMAD R9, R9, UR4, R0 ;  /* 0x0000000409097c24 */ /* 0x001fca000f8e0200 */
[----:B-1----:R-:W-:-:S04]  /*0060*/  IADD3 R7, PT, PT, R9, UR7, RZ ;  /* 0x0000000709077c10 */ /* 0x002fc8000fffe0ff */
[----:B------:R-:W-:-:S13]  /*0070*/  ISETP.GE.AND P0, PT, R7, UR6, PT ;  /* 0x0000000607007c0c */ /* 0x000fda000bf06270 */
[----:B------:R-:W-:Y:S05]  /*0080*/  @P0 EXIT ;  /* 0x000000000000094d */ /* 0x000fea0003800000 */
[----:B------:R-:W0:Y:S01]  /*0090*/  LDC.64 R2, c[0x0][0x380] ;  /* 0x0000e000ff027b82 */ /* 0x000e220000000a00 */
[----:B------:R-:W1:Y:S07]  /*00a0*/  LDCU.64 UR4, c[0x0][0x358] ;  /* 0x00006b00ff0477ac */ /* 0x000e6e0008000a00 */
[----:B------:R-:W2:Y:S01]  /*00b0*/  LDC.64 R4, c[0x0][0x388] ;  /* 0x0000e200ff047b82 */ /* 0x000ea20000000a00 */
[----:B0-----:R-:W-:-:S06]  /*00c0*/  IMAD.WIDE R2, R7, 0x4, R2 ;  /* 0x0000000407027825 */ /* 0x001fcc00078e0202 */
[----:B-1----:R-:W3:Y:S01]  /*00d0*/  LDG.E R2, desc[UR4][R2.64] ;  /* 0x0000000402027981 */ /* 0x002ee2000c1e1900 */
[----:B--2---:R-:W-:Y:S02]  /*00e0*/  IMAD.WIDE R4, R7, 0x4, R4 ;  /* 0x0000000407047825 */ /* 0x004fe400078e0204 */
[----:B------:R-:W0:Y:S04]  /*00f0*/  LDC.64 R6, c[0x0][0x390] ;  /* 0x0000e400ff067b82 */ /* 0x000e280000000a00 */
[----:B------:R-:W3:Y:S01]  /*0100*/  LDG.E R5, desc[UR4][R4.64] ;  /* 0x0000000404057981 */ /* 0x000ee2000c1e1900 */
[----:B0-----:R-:W-:-:S04]  /*0110*/  IMAD.WIDE R6, R9, 0x4, R6 ;  /* 0x0000000409067825 */ /* 0x001fc800078e0206 */
[----:B---3--:R-:W-:-:S05]  /*0120*/  FADD R9, R2, R5 ;  /* 0x0000000502097221 */ /* 0x008fca0000000000 */
[----:B------:R-:W-:Y:S01]  /*0130*/  STG.E desc[UR4][R6.64], R9 ;  /* 0x0000000906007986 */ /* 0x000fe2000c101904 */
[----:B------:R-:W-:Y:S05]  /*0140*/  EXIT ;  /* 0x000000000000794d */ /* 0x000fea0003800000 */
.L_x_0:
[----:B------:R-:W-:-:S00]  /*0150*/  BRA `(.L_x_0) ;  /* 0xfffffffc00fc7947 */ /* 0x000fc0000383ffff */
[----:B------:R-:W-:-:S00]  /*0160*/  NOP ;  /* 0x0000000000007918 */ /* 0x000fc00000000000 */
        /* <DEDUP_REMOVED lines=9> */
.L_x_1:


//--------------------- .nv.shared.reserved.0     --------------------------
	.section	.nv.shared.reserved.0,"aw",@nobits
	.weak		__nv_reservedSMEM_offset_0_alias
	.size		__nv_reservedSMEM_offset_0_alias, 0, 64
	.other		__nv_reservedSMEM_offset_0_alias,@"STO_CUDA_RESERVED_SHARED STV_DEFAULT"
__nv_reservedSMEM_offset_0_alias:
	.zero		0
	.zero		64


//--------------------- .nv.constant0._Z20misaligned_read_testPfS_S_ii --------------------------
	.section	.nv.constant0._Z20misaligned_read_testPfS_S_ii,"a",@progbits
	.sectionflags	@""
	.align	4
.nv.constant0._Z20misaligned_read_testPfS_S_ii:
	.zero		928


//--------------------- SYMBOLS --------------------------

	.type		.nv.reservedSmem.offset0,@object
	.size		.nv.reservedSmem.offset0,0x4
